//
// Generated by NVIDIA NVVM Compiler
//
// Compiler Build ID: CL-36424714
// Cuda compilation tools, release 13.0, V13.0.88
// Based on NVVM 20.0.0
//

.version 9.0
.target sm_100
.address_size 64

	// .globl	_Z13add_bias_reluPfPKfii

.visible .entry _Z13add_bias_reluPfPKfii(
	.param .u64 .ptr .align 1 _Z13add_bias_reluPfPKfii_param_0,
	.param .u64 .ptr .align 1 _Z13add_bias_reluPfPKfii_param_1,
	.param .u32 _Z13add_bias_reluPfPKfii_param_2,
	.param .u32 _Z13add_bias_reluPfPKfii_param_3
)
{
	.reg .pred 	%p<2>;
	.reg .b32 	%r<9>;
	.reg .b32 	%f<5>;
	.reg .b64 	%rd<9>;

	ld.param.u64 	%rd1, [_Z13add_bias_reluPfPKfii_param_0];
	ld.param.u64 	%rd2, [_Z13add_bias_reluPfPKfii_param_1];
	ld.param.u32 	%r3, [_Z13add_bias_reluPfPKfii_param_2];
	ld.param.u32 	%r2, [_Z13add_bias_reluPfPKfii_param_3];
	mov.u32 	%r4, %ctaid.x;
	mov.u32 	%r5, %ntid.x;
	mov.u32 	%r6, %tid.x;
	mad.lo.s32 	%r1, %r4, %r5, %r6;
	mul.lo.s32 	%r7, %r2, %r3;
	setp.ge.s32 	%p1, %r1, %r7;
	@%p1 bra 	$L__BB0_2;
	cvta.to.global.u64 	%rd3, %rd1;
	cvta.to.global.u64 	%rd4, %rd2;
	rem.s32 	%r8, %r1, %r2;
	mul.wide.s32 	%rd5, %r1, 4;
	add.s64 	%rd6, %rd3, %rd5;
	ld.global.f32 	%f1, [%rd6];
	mul.wide.s32 	%rd7, %r8, 4;
	add.s64 	%rd8, %rd4, %rd7;
	ld.global.f32 	%f2, [%rd8];
	add.f32 	%f3, %f1, %f2;
	max.f32 	%f4, %f3, 0f00000000;
	st.global.f32 	[%rd6], %f4;
$L__BB0_2:
	ret;

}


// ===== COMPILED SASS (sm_100) =====

	.target	sm_100

	.elftype	@"ET_EXEC"


//--------------------- .note.nv.tkinfo           --------------------------
	.section	.note.nv.tkinfo,"",@"SHT_NOTE"
	.sectionflags	@"SHF_NOTE_NV_TKINFO"
	.tkinfo
        /*0018*/ 	.word	0x00000002
        /*0030*/ 	.string	""
        /*0030*/ 	.string	"ptxas"
        /*0030*/ 	.string	"Cuda compilation tools, release 13.0, V13.0.88"
        /*0030*/ 	.string	"Build cuda_13.0.r13.0/compiler.36424714_0"
        /*0030*/ 	.string	"-arch sm_100 -m 64 "



//--------------------- .note.nv.cuinfo           --------------------------
	.section	.note.nv.cuinfo,"",@"SHT_NOTE"
	.sectionflags	@"SHF_NOTE_NV_CUINFO"
        /*0018*/ 	.short	0x0002
        /*001a*/ 	.short	0x0064
        /*001c*/ 	.short	0x0082
	.zero		2


//--------------------- .nv.info                  --------------------------
	.section	.nv.info,"",@"SHT_CUDA_INFO"
	.align	4


	//----- nvinfo : EIATTR_REGCOUNT
	.align		4
        /*0000*/ 	.byte	0x04, 0x2f
        /*0002*/ 	.short	(.L_1 - .L_0)
	.align		4
.L_0:
        /*0004*/ 	.word	index@(_Z13add_bias_reluPfPKfii)
        /*0008*/ 	.word	0x0000000e


	//----- nvinfo : EIATTR_FRAME_SIZE
	.align		4
.L_1:
        /*000c*/ 	.byte	0x04, 0x11
        /*000e*/ 	.short	(.L_3 - .L_2)
	.align		4
.L_2:
        /*0010*/ 	.word	index@(_Z13add_bias_reluPfPKfii)
        /*0014*/ 	.word	0x00000000


	//----- nvinfo : EIATTR_MIN_STACK_SIZE
	.align		4
.L_3:
        /*0018*/ 	.byte	0x04, 0x12
        /*001a*/ 	.short	(.L_5 - .L_4)
	.align		4
.L_4:
        /*001c*/ 	.word	index@(_Z13add_bias_reluPfPKfii)
        /*0020*/ 	.word	0x00000000
.L_5:


//--------------------- .nv.compat                --------------------------
	.section	.nv.compat,"",@"SHT_CUDA_COMPAT_INFO"
	.align	4
        /*0000*/ 	.byte	0x02, 0x09, 0x00, 0x00, 0x02, 0x02, 0x01, 0x00, 0x02, 0x05, 0x05, 0x00, 0x03, 0x07, 0x01, 0x01
        /*0010*/ 	.byte	0x02, 0x03, 0x00, 0x00, 0x02, 0x06, 0x01, 0x00, 0x04, 0x0b, 0x08, 0x00, 0x09, 0x00, 0x00, 0x00
        /*0020*/ 	.byte	0x00, 0x00, 0x00, 0x00


//--------------------- .nv.info._Z13add_bias_reluPfPKfii --------------------------
	.section	.nv.info._Z13add_bias_reluPfPKfii,"",@"SHT_CUDA_INFO"
	.sectionflags	@""
	.align	4


	//----- nvinfo : EIATTR_CUDA_API_VERSION
	.align		4
        /*0000*/ 	.byte	0x04, 0x37
        /*0002*/ 	.short	(.L_7 - .L_6)
.L_6:
        /*0004*/ 	.word	0x00000082


	//----- nvinfo : EIATTR_KPARAM_INFO
	.align		4
.L_7:
        /*0008*/ 	.byte	0x04, 0x17
        /*000a*/ 	.short	(.L_9 - .L_8)
.L_8:
        /*000c*/ 	.word	0x00000000
        /*0010*/ 	.short	0x0003
        /*0012*/ 	.short	0x0014
        /*0014*/ 	.byte	0x00, 0xf0, 0x11, 0x00


	//----- nvinfo : EIATTR_KPARAM_INFO
	.align		4
.L_9:
        /*0018*/ 	.byte	0x04, 0x17
        /*001a*/ 	.short	(.L_11 - .L_10)
.L_10:
        /*001c*/ 	.word	0x00000000
        /*0020*/ 	.short	0x0002
        /*0022*/ 	.short	0x0010
        /*0024*/ 	.byte	0x00, 0xf0, 0x11, 0x00


	//----- nvinfo : EIATTR_KPARAM_INFO
	.align		4
.L_11:
        /*0028*/ 	.byte	0x04, 0x17
        /*002a*/ 	.short	(.L_13 - .L_12)
.L_12:
        /*002c*/ 	.word	0x00000000
        /*0030*/ 	.short	0x0001
        /*0032*/ 	.short	0x0008
        /*0034*/ 	.byte	0x00, 0xf5, 0x21, 0x00


	//----- nvinfo : EIATTR_KPARAM_INFO
	.align		4
.L_13:
        /*0038*/ 	.byte	0x04, 0x17
        /*003a*/ 	.short	(.L_15 - .L_14)
.L_14:
        /*003c*/ 	.word	0x00000000
        /*0040*/ 	.short	0x0000
        /*0042*/ 	.short	0x0000
        /*0044*/ 	.byte	0x00, 0xf5, 0x21, 0x00


	//----- nvinfo : EIATTR_SPARSE_MMA_MASK
	.align		4
.L_15:
        /*0048*/ 	.byte	0x03, 0x50
        /*004a*/ 	.short	0x0000


	//----- nvinfo : EIATTR_MAXREG_COUNT
	.align		4
        /*004c*/ 	.byte	0x03, 0x1b
        /*004e*/ 	.short	0x00ff


	//----- nvinfo : EIATTR_MERCURY_ISA_VERSION
	.align		4
        /*0050*/ 	.byte	0x03, 0x5f
        /*0052*/ 	.short	0x0101


	//----- nvinfo : EIATTR_VRC_CTA_INIT_COUNT
	.align		4
        /*0054*/ 	.byte	0x02, 0x4a
	.zero		1
	.zero		1


	//----- nvinfo : EIATTR_EXIT_INSTR_OFFSETS
	.align		4
        /*0058*/ 	.byte	0x04, 0x1c
        /*005a*/ 	.short	(.L_17 - .L_16)


	//   ....[0]....
.L_16:
        /*005c*/ 	.word	0x00000080


	//   ....[1]....
        /*0060*/ 	.word	0x00000280


	//----- nvinfo : EIATTR_CBANK_PARAM_SIZE
	.align		4
.L_17:
        /*0064*/ 	.byte	0x03, 0x19
        /*0066*/ 	.short	0x0018


	//----- nvinfo : EIATTR_PARAM_CBANK
	.align		4
        /*0068*/ 	.byte	0x04, 0x0a
        /*006a*/ 	.short	(.L_19 - .L_18)
	.align		4
.L_18:
        /*006c*/ 	.word	index@(.nv.constant0._Z13add_bias_reluPfPKfii)
        /*0070*/ 	.short	0x0380
        /*0072*/ 	.short	0x0018


	//----- nvinfo : EIATTR_SW_WAR
	.align		4
.L_19:
        /*0074*/ 	.byte	0x04, 0x36
        /*0076*/ 	.short	(.L_21 - .L_20)
.L_20:
        /*0078*/ 	.word	0x00000008
.L_21:


//--------------------- .nv.callgraph             --------------------------
	.section	.nv.callgraph,"",@"SHT_CUDA_CALLGRAPH"
	.align	4
	.sectionentsize	8
	.align		4
        /*0000*/ 	.word	0x00000000
	.align		4
        /*0004*/ 	.word	0xffffffff
	.align		4
        /*0008*/ 	.word	0x00000000
	.align		4
        /*000c*/ 	.word	0xfffffffe
	.align		4
        /*0010*/ 	.word	0x00000000
	.align		4
        /*0014*/ 	.word	0xfffffffd
	.align		4
        /*0018*/ 	.word	0x00000000
	.align		4
        /*001c*/ 	.word	0xfffffffc


//--------------------- .text._Z13add_bias_reluPfPKfii --------------------------
	.section	.text._Z13add_bias_reluPfPKfii,"ax",@progbits
	.align	128
        .global         _Z13add_bias_reluPfPKfii
        .type           _Z13add_bias_reluPfPKfii,@function
        .size           _Z13add_bias_reluPfPKfii,(.L_x_1 - _Z13add_bias_reluPfPKfii)
        .other          _Z13add_bias_reluPfPKfii,@"STO_CUDA_ENTRY STV_DEFAULT"
_Z13add_bias_reluPfPKfii:
.text._Z13add_bias_reluPfPKfii:
[----:B------:R-:W-:Y:S01]  /*0000*/  LDC R1, c[0x0][0x37c] ;  /* 0x0000df00ff017b82 */ /* 0x000fe20000000800 */
[----:B------:R-:W0:Y:S07]  /*0010*/  S2R R0, SR_TID.X ;  /* 0x0000000000007919 */ /* 0x000e2e0000002100 */
[----:B------:R-:W0:Y:S08]  /*0020*/  S2UR UR4, SR_CTAID.X ;  /* 0x00000000000479c3 */ /* 0x000e300000002500 */
[----:B------:R-:W0:Y:S08]  /*0030*/  LDC R9, c[0x0][0x360] ;  /* 0x0000d800ff097b82 */ /* 0x000e300000000800 */
[----:B------:R-:W1:Y:S01]  /*0040*/  LDC.64 R2, c[0x0][0x390] ;  /* 0x0000e400ff027b82 */ /* 0x000e620000000a00 */
[----:B0-----:R-:W-:-:S02]  /*0050*/  IMAD R9, R9, UR4, R0 ;  /* 0x0000000409097c24 */ /* 0x001fc4000f8e0200 */
[----:B-1----:R-:W-:-:S05]  /*0060*/  IMAD R2, R3, R2, RZ ;  /* 0x0000000203027224 */ /* 0x002fca00078e02ff */
[----:B------:R-:W-:-:S13]  /*0070*/  ISETP.GE.AND P0, PT, R9, R2, PT ;  /* 0x000000020900720c */ /* 0x000fda0003f06270 */
[----:B------:R-:W-:Y:S05]  /*0080*/  @P0 EXIT ;  /* 0x000000000000094d */ /* 0x000fea0003800000 */
[----:B------:R-:W-:Y:S01]  /*0090*/  IABS R11, R3 ;  /* 0x00000003000b7213 */ /* 0x000fe20000000000 */
[----:B------:R-:W0:Y:S01]  /*00a0*/  LDCU.64 UR4, c[0x0][0x358] ;  /* 0x00006b00ff0477ac */ /* 0x000e220008000a00 */
[----:B------:R-:W-:Y:S02]  /*00b0*/  ISETP.GE.AND P2, PT, R9, RZ, PT ;  /* 0x000000ff0900720c */ /* 0x000fe40003f46270 */
[----:B------:R-:W1:Y:S08]  /*00c0*/  I2F.RP R0, R11 ;  /* 0x0000000b00007306 */ /* 0x000e700000209400 */
[----:B-1----:R-:W1:Y:S02]  /*00d0*/  MUFU.RCP R0, R0 ;  /* 0x0000000000007308 */ /* 0x002e640000001000 */
[----:B-1----:R-:W-:-:S06]  /*00e0*/  IADD3 R4, PT, PT, R0, 0xffffffe, RZ ;  /* 0x0ffffffe00047810 */ /* 0x002fcc0007ffe0ff */
[----:B------:R1:W2:Y:S02]  /*00f0*/  F2I.FTZ.U32.TRUNC.NTZ R5, R4 ;  /* 0x0000000400057305 */ /* 0x0002a4000021f000 */
[----:B-1----:R-:W-:Y:S01]  /*0100*/  IMAD.MOV.U32 R4, RZ, RZ, RZ ;  /* 0x000000ffff047224 */ /* 0x002fe200078e00ff */
[----:B--2---:R-:W-:-:S05]  /*0110*/  IADD3 R2, PT, PT, RZ, -R5, RZ ;  /* 0x80000005ff027210 */ /* 0x004fca0007ffe0ff */
[----:B------:R-:W-:Y:S01]  /*0120*/  IMAD R7, R2, R11, RZ ;  /* 0x0000000b02077224 */ /* 0x000fe200078e02ff */
[----:B------:R-:W-:-:S03]  /*0130*/  IABS R2, R9 ;  /* 0x0000000900027213 */ /* 0x000fc60000000000 */
[----:B------:R-:W-:Y:S02]  /*0140*/  IMAD.HI.U32 R5, R5, R7, R4 ;  /* 0x0000000705057227 */ /* 0x000fe400078e0004 */
[----:B------:R-:W1:Y:S04]  /*0150*/  LDC.64 R6, c[0x0][0x388] ;  /* 0x0000e200ff067b82 */ /* 0x000e680000000a00 */
[----:B------:R-:W-:-:S05]  /*0160*/  IMAD.HI.U32 R5, R5, R2, RZ ;  /* 0x0000000205057227 */ /* 0x000fca00078e00ff */
[----:B------:R-:W-:-:S05]  /*0170*/  IADD3 R5, PT, PT, -R5, RZ, RZ ;  /* 0x000000ff05057210 */ /* 0x000fca0007ffe1ff */
[C---:B------:R-:W-:Y:S02]  /*0180*/  IMAD R0, R11.reuse, R5, R2 ;  /* 0x000000050b007224 */ /* 0x040fe400078e0202 */
[----:B------:R-:W2:Y:S03]  /*0190*/  LDC.64 R4, c[0x0][0x380] ;  /* 0x0000e000ff047b82 */ /* 0x000ea60000000a00 */
[----:B------:R-:W-:-:S13]  /*01a0*/  ISETP.GT.U32.AND P0, PT, R11, R0, PT ;  /* 0x000000000b00720c */ /* 0x000fda0003f04070 */
[----:B------:R-:W-:Y:S01]  /*01b0*/  @!P0 IMAD.IADD R0, R0, 0x1, -R11 ;  /* 0x0000000100008824 */ /* 0x000fe200078e0a0b */
[----:B------:R-:W-:-:S04]  /*01c0*/  ISETP.NE.AND P0, PT, R3, RZ, PT ;  /* 0x000000ff0300720c */ /* 0x000fc80003f05270 */
[----:B------:R-:W-:-:S13]  /*01d0*/  ISETP.GT.U32.AND P1, PT, R11, R0, PT ;  /* 0x000000000b00720c */ /* 0x000fda0003f24070 */
[----:B------:R-:W-:-:S05]  /*01e0*/  @!P1 IADD3 R0, PT, PT, R0, -R11, RZ ;  /* 0x8000000b00009210 */ /* 0x000fca0007ffe0ff */
[----:B------:R-:W-:Y:S01]  /*01f0*/  @!P2 IMAD.MOV R0, RZ, RZ, -R0 ;  /* 0x000000ffff00a224 */ /* 0x000fe200078e0a00 */
[----:B------:R-:W-:Y:S01]  /*0200*/  @!P0 LOP3.LUT R0, RZ, R3, RZ, 0x33, !PT ;  /* 0x00000003ff008212 */ /* 0x000fe200078e33ff */
[----:B--2---:R-:W-:-:S04]  /*0210*/  IMAD.WIDE R2, R9, 0x4, R4 ;  /* 0x0000000409027825 */ /* 0x004fc800078e0204 */
[----:B-1----:R-:W-:Y:S02]  /*0220*/  IMAD.WIDE R4, R0, 0x4, R6 ;  /* 0x0000000400047825 */ /* 0x002fe400078e0206 */
[----:B0-----:R-:W2:Y:S04]  /*0230*/  LDG.E R0, desc[UR4][R2.64] ;  /* 0x0000000402007981 */ /* 0x001ea8000c1e1900 */
[----:B------:R-:W2:Y:S02]  /*0240*/  LDG.E R5, desc[UR4][R4.64] ;  /* 0x0000000404057981 */ /* 0x000ea4000c1e1900 */
[----:B--2---:R-:W-:-:S05]  /*0250*/  FADD R0, R0, R5 ;  /* 0x0000000500007221 */ /* 0x004fca0000000000 */
[----:B------:R-:W-:-:S05]  /*0260*/  FMNMX R7, RZ, R0, !PT ;  /* 0x00000000ff077209 */ /* 0x000fca0007800000 */
[----:B------:R-:W-:Y:S01]  /*0270*/  STG.E desc[UR4][R2.64], R7 ;  /* 0x0000000702007986 */ /* 0x000fe2000c101904 */
[----:B------:R-:W-:Y:S05]  /*0280*/  EXIT ;  /* 0x000000000000794d */ /* 0x000fea0003800000 */
.L_x_0:
[----:B------:R-:W-:-:S00]  /*0290*/  BRA `(.L_x_0) ;  /* 0xfffffffc00fc7947 */ /* 0x000fc0000383ffff */
[----:B------:R-:W-:-:S00]  /*02a0*/  NOP ;  /* 0x0000000000007918 */ /* 0x000fc00000000000 */
        /* <DEDUP_REMOVED lines=13> */
.L_x_1:


//--------------------- .nv.shared.reserved.0     --------------------------
	.section	.nv.shared.reserved.0,"aw",@nobits
	.weak		__nv_reservedSMEM_offset_0_alias
	.size		__nv_reservedSMEM_offset_0_alias, 0, 64
	.other		__nv_reservedSMEM_offset_0_alias,@"STO_CUDA_RESERVED_SHARED STV_DEFAULT"
__nv_reservedSMEM_offset_0_alias:
	.zero		0
	.zero		64


//--------------------- .nv.constant0._Z13add_bias_reluPfPKfii --------------------------
	.section	.nv.constant0._Z13add_bias_reluPfPKfii,"a",@progbits
	.sectionflags	@""
	.align	4
.nv.constant0._Z13add_bias_reluPfPKfii:
	.zero		920


//--------------------- SYMBOLS --------------------------

	.type		.nv.reservedSmem.offset0,@object
	.size		.nv.reservedSmem.offset0,0x4
